//
// Generated by NVIDIA NVVM Compiler
//
// Compiler Build ID: CL-36424714
// Cuda compilation tools, release 13.0, V13.0.88
// Based on NVVM 20.0.0
//

.version 9.0
.target sm_100
.address_size 64

	// .globl	_Z10wrapReducePfS_i
.extern .shared .align 16 .b8 sdata[];

.visible .entry _Z10wrapReducePfS_i(
	.param .u64 .ptr .align 1 _Z10wrapReducePfS_i_param_0,
	.param .u64 .ptr .align 1 _Z10wrapReducePfS_i_param_1,
	.param .u32 _Z10wrapReducePfS_i_param_2
)
{
	.reg .pred 	%p<15>;
	.reg .b32 	%r<35>;
	.reg .b32 	%f<26>;
	.reg .b64 	%rd<9>;

	ld.param.u64 	%rd2, [_Z10wrapReducePfS_i_param_0];
	ld.param.u64 	%rd1, [_Z10wrapReducePfS_i_param_1];
	cvta.to.global.u64 	%rd3, %rd2;
	mov.u32 	%r1, %ntid.x;
	mov.u32 	%r2, %ctaid.x;
	mov.u32 	%r3, %tid.x;
	mad.lo.s32 	%r4, %r1, %r2, %r3;
	mul.wide.s32 	%rd4, %r4, 4;
	add.s64 	%rd5, %rd3, %rd4;
	ld.global.f32 	%f5, [%rd5];
	mov.b32 	%r5, %f5;
	shfl.sync.down.b32	%r6|%p1, %r5, 16, 31, -1;
	mov.b32 	%f6, %r6;
	add.f32 	%f7, %f5, %f6;
	mov.b32 	%r7, %f7;
	shfl.sync.down.b32	%r8|%p2, %r7, 8, 31, -1;
	mov.b32 	%f8, %r8;
	add.f32 	%f9, %f7, %f8;
	mov.b32 	%r9, %f9;
	shfl.sync.down.b32	%r10|%p3, %r9, 4, 31, -1;
	mov.b32 	%f10, %r10;
	add.f32 	%f11, %f9, %f10;
	mov.b32 	%r11, %f11;
	shfl.sync.down.b32	%r12|%p4, %r11, 2, 31, -1;
	mov.b32 	%f12, %r12;
	add.f32 	%f13, %f11, %f12;
	mov.b32 	%r13, %f13;
	shfl.sync.down.b32	%r14|%p5, %r13, 1, 31, -1;
	mov.b32 	%f14, %r14;
	add.f32 	%f1, %f13, %f14;
	and.b32  	%r15, %r4, 31;
	setp.ne.s32 	%p6, %r15, 0;
	@%p6 bra 	$L__BB0_2;
	shr.u32 	%r16, %r3, 3;
	and.b32  	%r17, %r16, 124;
	mov.u32 	%r18, sdata;
	add.s32 	%r19, %r18, %r17;
	st.shared.f32 	[%r19], %f1;
$L__BB0_2:
	bar.sync 	0;
	setp.gt.u32 	%p7, %r3, 31;
	@%p7 bra 	$L__BB0_7;
	add.s32 	%r20, %r1, 31;
	shr.u32 	%r21, %r20, 5;
	setp.ge.u32 	%p8, %r3, %r21;
	mov.f32 	%f25, 0f00000000;
	@%p8 bra 	$L__BB0_5;
	shl.b32 	%r22, %r3, 2;
	mov.u32 	%r23, sdata;
	add.s32 	%r24, %r23, %r22;
	ld.shared.f32 	%f25, [%r24];
$L__BB0_5:
	mov.b32 	%r25, %f25;
	shfl.sync.down.b32	%r26|%p9, %r25, 16, 31, -1;
	mov.b32 	%f16, %r26;
	add.f32 	%f17, %f25, %f16;
	mov.b32 	%r27, %f17;
	shfl.sync.down.b32	%r28|%p10, %r27, 8, 31, -1;
	mov.b32 	%f18, %r28;
	add.f32 	%f19, %f17, %f18;
	mov.b32 	%r29, %f19;
	shfl.sync.down.b32	%r30|%p11, %r29, 4, 31, -1;
	mov.b32 	%f20, %r30;
	add.f32 	%f21, %f19, %f20;
	mov.b32 	%r31, %f21;
	shfl.sync.down.b32	%r32|%p12, %r31, 2, 31, -1;
	mov.b32 	%f22, %r32;
	add.f32 	%f23, %f21, %f22;
	mov.b32 	%r33, %f23;
	shfl.sync.down.b32	%r34|%p13, %r33, 1, 31, -1;
	mov.b32 	%f24, %r34;
	add.f32 	%f4, %f23, %f24;
	setp.ne.s32 	%p14, %r3, 0;
	@%p14 bra 	$L__BB0_7;
	cvta.to.global.u64 	%rd6, %rd1;
	mul.wide.u32 	%rd7, %r2, 4;
	add.s64 	%rd8, %rd6, %rd7;
	st.global.f32 	[%rd8], %f4;
$L__BB0_7:
	ret;

}


// ===== COMPILED SASS (sm_100) =====

	.target	sm_100

	.elftype	@"ET_EXEC"


//--------------------- .note.nv.tkinfo           --------------------------
	.section	.note.nv.tkinfo,"",@"SHT_NOTE"
	.sectionflags	@"SHF_NOTE_NV_TKINFO"
	.tkinfo
        /*0018*/ 	.word	0x00000002
        /*0030*/ 	.string	""
        /*0030*/ 	.string	"ptxas"
        /*0030*/ 	.string	"Cuda compilation tools, release 13.0, V13.0.88"
        /*0030*/ 	.string	"Build cuda_13.0.r13.0/compiler.36424714_0"
        /*0030*/ 	.string	"-arch sm_100 -m 64 "



//--------------------- .note.nv.cuinfo           --------------------------
	.section	.note.nv.cuinfo,"",@"SHT_NOTE"
	.sectionflags	@"SHF_NOTE_NV_CUINFO"
        /*0018*/ 	.short	0x0002
        /*001a*/ 	.short	0x0064
        /*001c*/ 	.short	0x0082
	.zero		2


//--------------------- .nv.info                  --------------------------
	.section	.nv.info,"",@"SHT_CUDA_INFO"
	.align	4


	//----- nvinfo : EIATTR_REGCOUNT
	.align		4
        /*0000*/ 	.byte	0x04, 0x2f
        /*0002*/ 	.short	(.L_1 - .L_0)
	.align		4
.L_0:
        /*0004*/ 	.word	index@(_Z10wrapReducePfS_i)
        /*0008*/ 	.word	0x0000000e


	//----- nvinfo : EIATTR_FRAME_SIZE
	.align		4
.L_1:
        /*000c*/ 	.byte	0x04, 0x11
        /*000e*/ 	.short	(.L_3 - .L_2)
	.align		4
.L_2:
        /*0010*/ 	.word	index@(_Z10wrapReducePfS_i)
        /*0014*/ 	.word	0x00000000


	//----- nvinfo : EIATTR_MIN_STACK_SIZE
	.align		4
.L_3:
        /*0018*/ 	.byte	0x04, 0x12
        /*001a*/ 	.short	(.L_5 - .L_4)
	.align		4
.L_4:
        /*001c*/ 	.word	index@(_Z10wrapReducePfS_i)
        /*0020*/ 	.word	0x00000000
.L_5:


//--------------------- .nv.compat                --------------------------
	.section	.nv.compat,"",@"SHT_CUDA_COMPAT_INFO"
	.align	4
        /*0000*/ 	.byte	0x02, 0x09, 0x00, 0x00, 0x02, 0x02, 0x01, 0x00, 0x02, 0x05, 0x05, 0x00, 0x03, 0x07, 0x01, 0x01
        /*0010*/ 	.byte	0x02, 0x03, 0x00, 0x00, 0x02, 0x06, 0x01, 0x00, 0x04, 0x0b, 0x08, 0x00, 0x09, 0x00, 0x00, 0x00
        /*0020*/ 	.byte	0x00, 0x00, 0x00, 0x00


//--------------------- .nv.info._Z10wrapReducePfS_i --------------------------
	.section	.nv.info._Z10wrapReducePfS_i,"",@"SHT_CUDA_INFO"
	.sectionflags	@""
	.align	4


	//----- nvinfo : EIATTR_CUDA_API_VERSION
	.align		4
        /*0000*/ 	.byte	0x04, 0x37
        /*0002*/ 	.short	(.L_7 - .L_6)
.L_6:
        /*0004*/ 	.word	0x00000082


	//----- nvinfo : EIATTR_KPARAM_INFO
	.align		4
.L_7:
        /*0008*/ 	.byte	0x04, 0x17
        /*000a*/ 	.short	(.L_9 - .L_8)
.L_8:
        /*000c*/ 	.word	0x00000000
        /*0010*/ 	.short	0x0002
        /*0012*/ 	.short	0x0010
        /*0014*/ 	.byte	0x00, 0xf0, 0x11, 0x00


	//----- nvinfo : EIATTR_KPARAM_INFO
	.align		4
.L_9:
        /*0018*/ 	.byte	0x04, 0x17
        /*001a*/ 	.short	(.L_11 - .L_10)
.L_10:
        /*001c*/ 	.word	0x00000000
        /*0020*/ 	.short	0x0001
        /*0022*/ 	.short	0x0008
        /*0024*/ 	.byte	0x00, 0xf5, 0x21, 0x00


	//----- nvinfo : EIATTR_KPARAM_INFO
	.align		4
.L_11:
        /*0028*/ 	.byte	0x04, 0x17
        /*002a*/ 	.short	(.L_13 - .L_12)
.L_12:
        /*002c*/ 	.word	0x00000000
        /*0030*/ 	.short	0x0000
        /*0032*/ 	.short	0x0000
        /*0034*/ 	.byte	0x00, 0xf5, 0x21, 0x00


	//----- nvinfo : EIATTR_SPARSE_MMA_MASK
	.align		4
.L_13:
        /*0038*/ 	.byte	0x03, 0x50
        /*003a*/ 	.short	0x0000


	//----- nvinfo : EIATTR_MAXREG_COUNT
	.align		4
        /*003c*/ 	.byte	0x03, 0x1b
        /*003e*/ 	.short	0x00ff


	//----- nvinfo : EIATTR_NUM_BARRIERS
	.align		4
        /*0040*/ 	.byte	0x02, 0x4c
        /*0042*/ 	.byte	0x01
	.zero		1


	//----- nvinfo : EIATTR_MERCURY_ISA_VERSION
	.align		4
        /*0044*/ 	.byte	0x03, 0x5f
        /*0046*/ 	.short	0x0101


	//----- nvinfo : EIATTR_COOP_GROUP_MASK_REGIDS
	.align		4
        /*0048*/ 	.byte	0x04, 0x29
        /*004a*/ 	.short	(.L_15 - .L_14)


	//   ....[0]....
.L_14:
        /*004c*/ 	.word	0xffffffff


	//   ....[1]....
        /*0050*/ 	.word	0xffffffff


	//   ....[2]....
        /*0054*/ 	.word	0xffffffff


	//   ....[3]....
        /*0058*/ 	.word	0xffffffff


	//   ....[4]....
        /*005c*/ 	.word	0xffffffff


	//   ....[5]....
        /*0060*/ 	.word	0xffffffff


	//   ....[6]....
        /*0064*/ 	.word	0xffffffff


	//   ....[7]....
        /*0068*/ 	.word	0xffffffff


	//   ....[8]....
        /*006c*/ 	.word	0xffffffff


	//   ....[9]....
        /*0070*/ 	.word	0xffffffff


	//----- nvinfo : EIATTR_COOP_GROUP_INSTR_OFFSETS
	.align		4
.L_15:
        /*0074*/ 	.byte	0x04, 0x28
        /*0076*/ 	.short	(.L_17 - .L_16)


	//   ....[0]....
.L_16:
        /*0078*/ 	.word	0x000000e0


	//   ....[1]....
        /*007c*/ 	.word	0x00000110


	//   ....[2]....
        /*0080*/ 	.word	0x00000150


	//   ....[3]....
        /*0084*/ 	.word	0x00000170


	//   ....[4]....
        /*0088*/ 	.word	0x00000190


	//   ....[5]....
        /*008c*/ 	.word	0x00000280


	//   ....[6]....
        /*0090*/ 	.word	0x000002a0


	//   ....[7]....
        /*0094*/ 	.word	0x000002c0


	//   ....[8]....
        /*0098*/ 	.word	0x000002e0


	//   ....[9]....
        /*009c*/ 	.word	0x00000300


	//----- nvinfo : EIATTR_VRC_CTA_INIT_COUNT
	.align		4
.L_17:
        /*00a0*/ 	.byte	0x02, 0x4a
	.zero		1
	.zero		1


	//----- nvinfo : EIATTR_EXIT_INSTR_OFFSETS
	.align		4
        /*00a4*/ 	.byte	0x04, 0x1c
        /*00a6*/ 	.short	(.L_19 - .L_18)


	//   ....[0]....
.L_18:
        /*00a8*/ 	.word	0x000001d0


	//   ....[1]....
        /*00ac*/ 	.word	0x00000310


	//   ....[2]....
        /*00b0*/ 	.word	0x00000360


	//----- nvinfo : EIATTR_CBANK_PARAM_SIZE
	.align		4
.L_19:
        /*00b4*/ 	.byte	0x03, 0x19
        /*00b6*/ 	.short	0x0014


	//----- nvinfo : EIATTR_PARAM_CBANK
	.align		4
        /*00b8*/ 	.byte	0x04, 0x0a
        /*00ba*/ 	.short	(.L_21 - .L_20)
	.align		4
.L_20:
        /*00bc*/ 	.word	index@(.nv.constant0._Z10wrapReducePfS_i)
        /*00c0*/ 	.short	0x0380
        /*00c2*/ 	.short	0x0014


	//----- nvinfo : EIATTR_SW_WAR
	.align		4
.L_21:
        /*00c4*/ 	.byte	0x04, 0x36
        /*00c6*/ 	.short	(.L_23 - .L_22)
.L_22:
        /*00c8*/ 	.word	0x00000008
.L_23:


//--------------------- .nv.callgraph             --------------------------
	.section	.nv.callgraph,"",@"SHT_CUDA_CALLGRAPH"
	.align	4
	.sectionentsize	8
	.align		4
        /*0000*/ 	.word	0x00000000
	.align		4
        /*0004*/ 	.word	0xffffffff
	.align		4
        /*0008*/ 	.word	0x00000000
	.align		4
        /*000c*/ 	.word	0xfffffffe
	.align		4
        /*0010*/ 	.word	0x00000000
	.align		4
        /*0014*/ 	.word	0xfffffffd
	.align		4
        /*0018*/ 	.word	0x00000000
	.align		4
        /*001c*/ 	.word	0xfffffffc


//--------------------- .text._Z10wrapReducePfS_i --------------------------
	.section	.text._Z10wrapReducePfS_i,"ax",@progbits
	.align	128
        .global         _Z10wrapReducePfS_i
        .type           _Z10wrapReducePfS_i,@function
        .size           _Z10wrapReducePfS_i,(.L_x_1 - _Z10wrapReducePfS_i)
        .other          _Z10wrapReducePfS_i,@"STO_CUDA_ENTRY STV_DEFAULT"
_Z10wrapReducePfS_i:
.text._Z10wrapReducePfS_i:
[----:B------:R-:W-:Y:S01]  /*0000*/  LDC R1, c[0x0][0x37c] ;  /* 0x0000df00ff017b82 */ /* 0x000fe20000000800 */
[----:B------:R-:W0:Y:S07]  /*0010*/  S2R R3, SR_TID.X ;  /* 0x0000000000037919 */ /* 0x000e2e0000002100 */
[----:B------:R-:W1:Y:S01]  /*0020*/  LDC.64 R4, c[0x0][0x380] ;  /* 0x0000e000ff047b82 */ /* 0x000e620000000a00 */
[----:B------:R-:W0:Y:S01]  /*0030*/  LDCU UR5, c[0x0][0x360] ;  /* 0x00006c00ff0577ac */ /* 0x000e220008000800 */
[----:B------:R-:W0:Y:S01]  /*0040*/  S2R R0, SR_CTAID.X ;  /* 0x0000000000007919 */ /* 0x000e220000002500 */
[----:B------:R-:W2:Y:S01]  /*0050*/  LDCU.64 UR6, c[0x0][0x358] ;  /* 0x00006b00ff0677ac */ /* 0x000ea20008000a00 */
[----:B0-----:R-:W-:-:S04]  /*0060*/  IMAD R7, R0, UR5, R3 ;  /* 0x0000000500077c24 */ /* 0x001fc8000f8e0203 */
[----:B-1----:R-:W-:-:S06]  /*0070*/  IMAD.WIDE R4, R7, 0x4, R4 ;  /* 0x0000000407047825 */ /* 0x002fcc00078e0204 */
[----:B--2---:R-:W2:Y:S01]  /*0080*/  LDG.E R4, desc[UR6][R4.64] ;  /* 0x0000000604047981 */ /* 0x004ea2000c1e1900 */
[----:B------:R-:W-:Y:S02]  /*0090*/  LOP3.LUT P0, RZ, R7, 0x1f, RZ, 0xc0, !PT ;  /* 0x0000001f07ff7812 */ /* 0x000fe4000780c0ff */
[----:B------:R-:W-:-:S11]  /*00a0*/  ISETP.GT.U32.AND P1, PT, R3, 0x1f, PT ;  /* 0x0000001f0300780c */ /* 0x000fd60003f24070 */
[----:B------:R-:W0:Y:S01]  /*00b0*/  @!P0 S2R R8, SR_CgaCtaId ;  /* 0x0000000000088919 */ /* 0x000e220000008800 */
[----:B------:R-:W-:-:S04]  /*00c0*/  @!P0 MOV R7, 0x400 ;  /* 0x0000040000078802 */ /* 0x000fc80000000f00 */
[----:B0-----:R-:W-:Y:S01]  /*00d0*/  @!P0 LEA R7, R8, R7, 0x18 ;  /* 0x0000000708078211 */ /* 0x001fe200078ec0ff */
[----:B--2---:R-:W0:Y:S02]  /*00e0*/  SHFL.DOWN PT, R9, R4, 0x10, 0x1f ;  /* 0x0a001f0004097f89 */ /* 0x004e2400000e0000 */
[----:B0-----:R-:W-:Y:S01]  /*00f0*/  FADD R9, R4, R9 ;  /* 0x0000000904097221 */ /* 0x001fe20000000000 */
[----:B------:R-:W-:-:S04]  /*0100*/  @!P0 SHF.R.U32.HI R4, RZ, 0x3, R3 ;  /* 0x00000003ff048819 */ /* 0x000fc80000011603 */
[----:B------:R-:W0:Y:S01]  /*0110*/  SHFL.DOWN PT, R2, R9, 0x8, 0x1f ;  /* 0x09001f0009027f89 */ /* 0x000e2200000e0000 */
[----:B------:R-:W-:-:S04]  /*0120*/  @!P0 LOP3.LUT R4, R4, 0x7c, RZ, 0xc0, !PT ;  /* 0x0000007c04048812 */ /* 0x000fc800078ec0ff */
[----:B------:R-:W-:Y:S01]  /*0130*/  @!P0 IADD3 R4, PT, PT, R4, R7, RZ ;  /* 0x0000000704048210 */ /* 0x000fe20007ffe0ff */
[----:B0-----:R-:W-:-:S05]  /*0140*/  FADD R2, R9, R2 ;  /* 0x0000000209027221 */ /* 0x001fca0000000000 */
[----:B------:R-:W0:Y:S02]  /*0150*/  SHFL.DOWN PT, R11, R2, 0x4, 0x1f ;  /* 0x08801f00020b7f89 */ /* 0x000e2400000e0000 */
[----:B0-----:R-:W-:-:S05]  /*0160*/  FADD R11, R2, R11 ;  /* 0x0000000b020b7221 */ /* 0x001fca0000000000 */
[----:B------:R-:W0:Y:S02]  /*0170*/  SHFL.DOWN PT, R6, R11, 0x2, 0x1f ;  /* 0x08401f000b067f89 */ /* 0x000e2400000e0000 */
[----:B0-----:R-:W-:-:S05]  /*0180*/  FADD R6, R11, R6 ;  /* 0x000000060b067221 */ /* 0x001fca0000000000 */
[----:B------:R-:W0:Y:S02]  /*0190*/  SHFL.DOWN PT, R5, R6, 0x1, 0x1f ;  /* 0x08201f0006057f89 */ /* 0x000e2400000e0000 */
[----:B0-----:R-:W-:-:S05]  /*01a0*/  FADD R5, R6, R5 ;  /* 0x0000000506057221 */ /* 0x001fca0000000000 */
[----:B------:R0:W-:Y:S01]  /*01b0*/  @!P0 STS [R4], R5 ;  /* 0x0000000504008388 */ /* 0x0001e20000000800 */
[----:B------:R-:W-:Y:S06]  /*01c0*/  BAR.SYNC.DEFER_BLOCKING 0x0 ;  /* 0x0000000000007b1d */ /* 0x000fec0000010000 */
[----:B------:R-:W-:Y:S05]  /*01d0*/  @P1 EXIT ;  /* 0x000000000000194d */ /* 0x000fea0003800000 */
[----:B------:R-:W-:-:S04]  /*01e0*/  UIADD3 UR4, UPT, UPT, UR5, 0x1f, URZ ;  /* 0x0000001f05047890 */ /* 0x000fc8000fffe0ff */
[----:B------:R-:W-:-:S06]  /*01f0*/  USHF.R.U32.HI UR4, URZ, 0x5, UR4 ;  /* 0x00000005ff047899 */ /* 0x000fcc0008011604 */
[----:B------:R-:W-:-:S13]  /*0200*/  ISETP.GE.U32.AND P0, PT, R3, UR4, PT ;  /* 0x0000000403007c0c */ /* 0x000fda000bf06070 */
[----:B0-----:R-:W0:Y:S01]  /*0210*/  @!P0 S2R R5, SR_CgaCtaId ;  /* 0x0000000000058919 */ /* 0x001e220000008800 */
[----:B------:R-:W-:-:S04]  /*0220*/  @!P0 MOV R2, 0x400 ;  /* 0x0000040000028802 */ /* 0x000fc80000000f00 */
[----:B0-----:R-:W-:Y:S01]  /*0230*/  @!P0 LEA R4, R5, R2, 0x18 ;  /* 0x0000000205048211 */ /* 0x001fe200078ec0ff */
[----:B------:R-:W-:-:S03]  /*0240*/  HFMA2 R2, -RZ, RZ, 0, 0 ;  /* 0x00000000ff027431 */ /* 0x000fc600000001ff */
[----:B------:R-:W-:-:S05]  /*0250*/  @!P0 LEA R4, R3, R4, 0x2 ;  /* 0x0000000403048211 */ /* 0x000fca00078e10ff */
[----:B------:R-:W0:Y:S01]  /*0260*/  @!P0 LDS R2, [R4] ;  /* 0x0000000004028984 */ /* 0x000e220000000800 */
[----:B------:R-:W-:-:S03]  /*0270*/  ISETP.NE.AND P0, PT, R3, RZ, PT ;  /* 0x000000ff0300720c */ /* 0x000fc60003f05270 */
[----:B0-----:R-:W0:Y:S02]  /*0280*/  SHFL.DOWN PT, R5, R2, 0x10, 0x1f ;  /* 0x0a001f0002057f89 */ /* 0x001e2400000e0000 */
[----:B0-----:R-:W-:-:S05]  /*0290*/  FADD R5, R5, R2 ;  /* 0x0000000205057221 */ /* 0x001fca0000000000 */
[----:B------:R-:W0:Y:S02]  /*02a0*/  SHFL.DOWN PT, R6, R5, 0x8, 0x1f ;  /* 0x09001f0005067f89 */ /* 0x000e2400000e0000 */
[----:B0-----:R-:W-:-:S05]  /*02b0*/  FADD R6, R5, R6 ;  /* 0x0000000605067221 */ /* 0x001fca0000000000 */
[----:B------:R-:W0:Y:S02]  /*02c0*/  SHFL.DOWN PT, R7, R6, 0x4, 0x1f ;  /* 0x08801f0006077f89 */ /* 0x000e2400000e0000 */
[----:B0-----:R-:W-:-:S05]  /*02d0*/  FADD R7, R6, R7 ;  /* 0x0000000706077221 */ /* 0x001fca0000000000 */
[----:B------:R-:W0:Y:S02]  /*02e0*/  SHFL.DOWN PT, R8, R7, 0x2, 0x1f ;  /* 0x08401f0007087f89 */ /* 0x000e2400000e0000 */
[----:B0-----:R-:W-:-:S05]  /*02f0*/  FADD R8, R7, R8 ;  /* 0x0000000807087221 */ /* 0x001fca0000000000 */
[----:B------:R0:W1:Y:S01]  /*0300*/  SHFL.DOWN PT, R9, R8, 0x1, 0x1f ;  /* 0x08201f0008097f89 */ /* 0x00006200000e0000 */
[----:B------:R-:W-:Y:S05]  /*0310*/  @P0 EXIT ;  /* 0x000000000000094d */ /* 0x000fea0003800000 */
[----:B------:R-:W2:Y:S01]  /*0320*/  LDC.64 R2, c[0x0][0x388] ;  /* 0x0000e200ff027b82 */ /* 0x000ea20000000a00 */
[----:B-1----:R-:W-:Y:S01]  /*0330*/  FADD R9, R8, R9 ;  /* 0x0000000908097221 */ /* 0x002fe20000000000 */
[----:B--2---:R-:W-:-:S05]  /*0340*/  IMAD.WIDE.U32 R2, R0, 0x4, R2 ;  /* 0x0000000400027825 */ /* 0x004fca00078e0002 */
[----:B------:R-:W-:Y:S01]  /*0350*/  STG.E desc[UR6][R2.64], R9 ;  /* 0x0000000902007986 */ /* 0x000fe2000c101906 */
[----:B------:R-:W-:Y:S05]  /*0360*/  EXIT ;  /* 0x000000000000794d */ /* 0x000fea0003800000 */
.L_x_0:
[----:B------:R-:W-:-:S00]  /*0370*/  BRA `(.L_x_0) ;  /* 0xfffffffc00fc7947 */ /* 0x000fc0000383ffff */
[----:B------:R-:W-:-:S00]  /*0380*/  NOP ;  /* 0x0000000000007918 */ /* 0x000fc00000000000 */
[----:B------:R-:W-:-:S00]  /*0390*/  NOP ;  /* 0x0000000000007918 */ /* 0x000fc00000000000 */
[----:B------:R-:W-:-:S00]  /*03a0*/  NOP ;  /* 0x0000000000007918 */ /* 0x000fc00000000000 */
[----:B------:R-:W-:-:S00]  /*03b0*/  NOP ;  /* 0x0000000000007918 */ /* 0x000fc00000000000 */
[----:B------:R-:W-:-:S00]  /*03c0*/  NOP ;  /* 0x0000000000007918 */ /* 0x000fc00000000000 */
[----:B------:R-:W-:-:S00]  /*03d0*/  NOP ;  /* 0x0000000000007918 */ /* 0x000fc00000000000 */
[----:B------:R-:W-:-:S00]  /*03e0*/  NOP ;  /* 0x0000000000007918 */ /* 0x000fc00000000000 */
[----:B------:R-:W-:-:S00]  /*03f0*/  NOP ;  /* 0x0000000000007918 */ /* 0x000fc00000000000 */
.L_x_1:


//--------------------- .nv.shared._Z10wrapReducePfS_i --------------------------
	.section	.nv.shared._Z10wrapReducePfS_i,"aw",@nobits
	.sectionflags	@""
	.align	16
	.zero		1024


//--------------------- .nv.shared.reserved.0     --------------------------
	.section	.nv.shared.reserved.0,"aw",@nobits
	.weak		__nv_reservedSMEM_offset_0_alias
	.size		__nv_reservedSMEM_offset_0_alias, 0, 64
	.other		__nv_reservedSMEM_offset_0_alias,@"STO_CUDA_RESERVED_SHARED STV_DEFAULT"
__nv_reservedSMEM_offset_0_alias:
	.zero		0
	.zero		64


//--------------------- .nv.constant0._Z10wrapReducePfS_i --------------------------
	.section	.nv.constant0._Z10wrapReducePfS_i,"a",@progbits
	.sectionflags	@""
	.align	4
.nv.constant0._Z10wrapReducePfS_i:
	.zero		916


//--------------------- SYMBOLS --------------------------

	.type		.nv.reservedSmem.offset0,@object
	.size		.nv.reservedSmem.offset0,0x4
	.type		.nv.reservedSmem.cap,@object
	.size		.nv.reservedSmem.cap,0x4
